//
// Generated by NVIDIA NVVM Compiler
//
// Compiler Build ID: CL-36424714
// Cuda compilation tools, release 13.0, V13.0.88
// Based on NVVM 20.0.0
//

.version 9.0
.target sm_100
.address_size 64

	// .globl	_Z5hellov
.extern .func  (.param .b32 func_retval0) vprintf
(
	.param .b64 vprintf_param_0,
	.param .b64 vprintf_param_1
)
;
.global .align 1 .b8 $str[34] = {72, 101, 108, 108, 111, 32, 102, 114, 111, 109, 32, 98, 108, 111, 99, 107, 58, 32, 37, 117, 44, 32, 116, 104, 114, 101, 97, 100, 58, 32, 37, 117, 10};

.visible .entry _Z5hellov()
{
	.local .align 8 .b8 	__local_depot0[8];
	.reg .b64 	%SP;
	.reg .b64 	%SPL;
	.reg .b32 	%r<5>;
	.reg .b64 	%rd<5>;

	mov.u64 	%SPL, __local_depot0;
	cvta.local.u64 	%SP, %SPL;
	add.u64 	%rd1, %SP, 0;
	add.u64 	%rd2, %SPL, 0;
	mov.u32 	%r1, %ctaid.x;
	mov.u32 	%r2, %tid.x;
	st.local.v2.u32 	[%rd2], {%r1, %r2};
	mov.u64 	%rd3, $str;
	cvta.global.u64 	%rd4, %rd3;
	{ // callseq 0, 0
	.param .b64 param0;
	st.param.b64 	[param0], %rd4;
	.param .b64 param1;
	st.param.b64 	[param1], %rd1;
	.param .b32 retval0;
	call.uni (retval0), 
	vprintf, 
	(
	param0, 
	param1
	);
	ld.param.b32 	%r3, [retval0];
	} // callseq 0
	ret;

}
	// .globl	_Z6myAxpyifPfS_
.visible .entry _Z6myAxpyifPfS_(
	.param .u32 _Z6myAxpyifPfS__param_0,
	.param .f32 _Z6myAxpyifPfS__param_1,
	.param .u64 .ptr .align 1 _Z6myAxpyifPfS__param_2,
	.param .u64 .ptr .align 1 _Z6myAxpyifPfS__param_3
)
{
	.reg .pred 	%p<2>;
	.reg .b32 	%r<6>;
	.reg .b32 	%f<5>;
	.reg .b64 	%rd<8>;

	ld.param.u32 	%r2, [_Z6myAxpyifPfS__param_0];
	ld.param.f32 	%f1, [_Z6myAxpyifPfS__param_1];
	ld.param.u64 	%rd1, [_Z6myAxpyifPfS__param_2];
	ld.param.u64 	%rd2, [_Z6myAxpyifPfS__param_3];
	mov.u32 	%r3, %tid.x;
	mov.u32 	%r4, %ctaid.x;
	mov.u32 	%r5, %ntid.x;
	mad.lo.s32 	%r1, %r4, %r5, %r3;
	setp.ge.s32 	%p1, %r1, %r2;
	@%p1 bra 	$L__BB1_2;
	cvta.to.global.u64 	%rd3, %rd2;
	cvta.to.global.u64 	%rd4, %rd1;
	mul.wide.s32 	%rd5, %r1, 4;
	add.s64 	%rd6, %rd3, %rd5;
	ld.global.f32 	%f2, [%rd6];
	add.s64 	%rd7, %rd4, %rd5;
	ld.global.f32 	%f3, [%rd7];
	fma.rn.f32 	%f4, %f1, %f3, %f2;
	st.global.f32 	[%rd6], %f4;
$L__BB1_2:
	ret;

}


// ===== COMPILED SASS (sm_100) =====

	.target	sm_100

	.elftype	@"ET_EXEC"


//--------------------- .note.nv.tkinfo           --------------------------
	.section	.note.nv.tkinfo,"",@"SHT_NOTE"
	.sectionflags	@"SHF_NOTE_NV_TKINFO"
	.tkinfo
        /*0018*/ 	.word	0x00000002
        /*0030*/ 	.string	""
        /*0030*/ 	.string	"ptxas"
        /*0030*/ 	.string	"Cuda compilation tools, release 13.0, V13.0.88"
        /*0030*/ 	.string	"Build cuda_13.0.r13.0/compiler.36424714_0"
        /*0030*/ 	.string	"-arch sm_100 -m 64 "



//--------------------- .note.nv.cuinfo           --------------------------
	.section	.note.nv.cuinfo,"",@"SHT_NOTE"
	.sectionflags	@"SHF_NOTE_NV_CUINFO"
        /*0018*/ 	.short	0x0002
        /*001a*/ 	.short	0x0064
        /*001c*/ 	.short	0x0082
	.zero		2


//--------------------- .nv.info                  --------------------------
	.section	.nv.info,"",@"SHT_CUDA_INFO"
	.align	4


	//----- nvinfo : EIATTR_REGCOUNT
	.align		4
        /*0000*/ 	.byte	0x04, 0x2f
        /*0002*/ 	.short	(.L_2 - .L_1)
	.align		4
.L_1:
        /*0004*/ 	.word	index@(_Z5hellov)
        /*0008*/ 	.word	0x00000018


	//----- nvinfo : EIATTR_FRAME_SIZE
	.align		4
.L_2:
        /*000c*/ 	.byte	0x04, 0x11
        /*000e*/ 	.short	(.L_4 - .L_3)
	.align		4
.L_3:
        /*0010*/ 	.word	index@(_Z5hellov)
        /*0014*/ 	.word	0x00000008


	//----- nvinfo : EIATTR_REGCOUNT
	.align		4
.L_4:
        /*0018*/ 	.byte	0x04, 0x2f
        /*001a*/ 	.short	(.L_6 - .L_5)
	.align		4
.L_5:
        /*001c*/ 	.word	index@(_Z6myAxpyifPfS_)
        /*0020*/ 	.word	0x0000000a


	//----- nvinfo : EIATTR_FRAME_SIZE
	.align		4
.L_6:
        /*0024*/ 	.byte	0x04, 0x11
        /*0026*/ 	.short	(.L_8 - .L_7)
	.align		4
.L_7:
        /*0028*/ 	.word	index@(_Z6myAxpyifPfS_)
        /*002c*/ 	.word	0x00000000


	//----- nvinfo : EIATTR_MIN_STACK_SIZE
	.align		4
.L_8:
        /*0030*/ 	.byte	0x04, 0x12
        /*0032*/ 	.short	(.L_10 - .L_9)
	.align		4
.L_9:
        /*0034*/ 	.word	index@(_Z6myAxpyifPfS_)
        /*0038*/ 	.word	0x00000000


	//----- nvinfo : EIATTR_MIN_STACK_SIZE
	.align		4
.L_10:
        /*003c*/ 	.byte	0x04, 0x12
        /*003e*/ 	.short	(.L_12 - .L_11)
	.align		4
.L_11:
        /*0040*/ 	.word	index@(_Z5hellov)
        /*0044*/ 	.word	0x00000008
.L_12:


//--------------------- .nv.compat                --------------------------
	.section	.nv.compat,"",@"SHT_CUDA_COMPAT_INFO"
	.align	4
        /*0000*/ 	.byte	0x02, 0x09, 0x00, 0x00, 0x02, 0x02, 0x01, 0x00, 0x02, 0x05, 0x05, 0x00, 0x03, 0x07, 0x01, 0x01
        /*0010*/ 	.byte	0x02, 0x03, 0x00, 0x00, 0x02, 0x06, 0x01, 0x00, 0x04, 0x0b, 0x08, 0x00, 0x09, 0x00, 0x00, 0x00
        /*0020*/ 	.byte	0x00, 0x00, 0x00, 0x00


//--------------------- .nv.info._Z6myAxpyifPfS_  --------------------------
	.section	.nv.info._Z6myAxpyifPfS_,"",@"SHT_CUDA_INFO"
	.sectionflags	@""
	.align	4


	//----- nvinfo : EIATTR_CUDA_API_VERSION
	.align		4
        /*0000*/ 	.byte	0x04, 0x37
        /*0002*/ 	.short	(.L_14 - .L_13)
.L_13:
        /*0004*/ 	.word	0x00000082


	//----- nvinfo : EIATTR_KPARAM_INFO
	.align		4
.L_14:
        /*0008*/ 	.byte	0x04, 0x17
        /*000a*/ 	.short	(.L_16 - .L_15)
.L_15:
        /*000c*/ 	.word	0x00000000
        /*0010*/ 	.short	0x0003
        /*0012*/ 	.short	0x0010
        /*0014*/ 	.byte	0x00, 0xf5, 0x21, 0x00


	//----- nvinfo : EIATTR_KPARAM_INFO
	.align		4
.L_16:
        /*0018*/ 	.byte	0x04, 0x17
        /*001a*/ 	.short	(.L_18 - .L_17)
.L_17:
        /*001c*/ 	.word	0x00000000
        /*0020*/ 	.short	0x0002
        /*0022*/ 	.short	0x0008
        /*0024*/ 	.byte	0x00, 0xf5, 0x21, 0x00


	//----- nvinfo : EIATTR_KPARAM_INFO
	.align		4
.L_18:
        /*0028*/ 	.byte	0x04, 0x17
        /*002a*/ 	.short	(.L_20 - .L_19)
.L_19:
        /*002c*/ 	.word	0x00000000
        /*0030*/ 	.short	0x0001
        /*0032*/ 	.short	0x0004
        /*0034*/ 	.byte	0x00, 0xf0, 0x11, 0x00


	//----- nvinfo : EIATTR_KPARAM_INFO
	.align		4
.L_20:
        /*0038*/ 	.byte	0x04, 0x17
        /*003a*/ 	.short	(.L_22 - .L_21)
.L_21:
        /*003c*/ 	.word	0x00000000
        /*0040*/ 	.short	0x0000
        /*0042*/ 	.short	0x0000
        /*0044*/ 	.byte	0x00, 0xf0, 0x11, 0x00


	//----- nvinfo : EIATTR_SPARSE_MMA_MASK
	.align		4
.L_22:
        /*0048*/ 	.byte	0x03, 0x50
        /*004a*/ 	.short	0x0000


	//----- nvinfo : EIATTR_MAXREG_COUNT
	.align		4
        /*004c*/ 	.byte	0x03, 0x1b
        /*004e*/ 	.short	0x00ff


	//----- nvinfo : EIATTR_MERCURY_ISA_VERSION
	.align		4
        /*0050*/ 	.byte	0x03, 0x5f
        /*0052*/ 	.short	0x0101


	//----- nvinfo : EIATTR_VRC_CTA_INIT_COUNT
	.align		4
        /*0054*/ 	.byte	0x02, 0x4a
	.zero		1
	.zero		1


	//----- nvinfo : EIATTR_EXIT_INSTR_OFFSETS
	.align		4
        /*0058*/ 	.byte	0x04, 0x1c
        /*005a*/ 	.short	(.L_24 - .L_23)


	//   ....[0]....
.L_23:
        /*005c*/ 	.word	0x00000070


	//   ....[1]....
        /*0060*/ 	.word	0x00000120


	//----- nvinfo : EIATTR_CBANK_PARAM_SIZE
	.align		4
.L_24:
        /*0064*/ 	.byte	0x03, 0x19
        /*0066*/ 	.short	0x0018


	//----- nvinfo : EIATTR_PARAM_CBANK
	.align		4
        /*0068*/ 	.byte	0x04, 0x0a
        /*006a*/ 	.short	(.L_26 - .L_25)
	.align		4
.L_25:
        /*006c*/ 	.word	index@(.nv.constant0._Z6myAxpyifPfS_)
        /*0070*/ 	.short	0x0380
        /*0072*/ 	.short	0x0018


	//----- nvinfo : EIATTR_SW_WAR
	.align		4
.L_26:
        /*0074*/ 	.byte	0x04, 0x36
        /*0076*/ 	.short	(.L_28 - .L_27)
.L_27:
        /*0078*/ 	.word	0x00000008
.L_28:


//--------------------- .nv.info._Z5hellov        --------------------------
	.section	.nv.info._Z5hellov,"",@"SHT_CUDA_INFO"
	.sectionflags	@""
	.align	4


	//----- nvinfo : EIATTR_CUDA_API_VERSION
	.align		4
        /*0000*/ 	.byte	0x04, 0x37
        /*0002*/ 	.short	(.L_30 - .L_29)
.L_29:
        /*0004*/ 	.word	0x00000082


	//----- nvinfo : EIATTR_SPARSE_MMA_MASK
	.align		4
.L_30:
        /*0008*/ 	.byte	0x03, 0x50
        /*000a*/ 	.short	0x0000


	//----- nvinfo : EIATTR_MAXREG_COUNT
	.align		4
        /*000c*/ 	.byte	0x03, 0x1b
        /*000e*/ 	.short	0x00ff


	//----- nvinfo : EIATTR_EXTERNS
	.align		4
        /*0010*/ 	.byte	0x04, 0x0f
        /*0012*/ 	.short	(.L_32 - .L_31)


	//   ....[0]....
	.align		4
.L_31:
        /*0014*/ 	.word	index@(vprintf)


	//----- nvinfo : EIATTR_MERCURY_ISA_VERSION
	.align		4
.L_32:
        /*0018*/ 	.byte	0x03, 0x5f
        /*001a*/ 	.short	0x0101


	//----- nvinfo : EIATTR_VRC_CTA_INIT_COUNT
	.align		4
        /*001c*/ 	.byte	0x02, 0x4a
	.zero		1
	.zero		1


	//----- nvinfo : EIATTR_SYSCALL_OFFSETS
	.align		4
        /*0020*/ 	.byte	0x04, 0x46
        /*0022*/ 	.short	(.L_34 - .L_33)


	//   ....[0]....
.L_33:
        /*0024*/ 	.word	0x000000f0


	//----- nvinfo : EIATTR_EXIT_INSTR_OFFSETS
	.align		4
.L_34:
        /*0028*/ 	.byte	0x04, 0x1c
        /*002a*/ 	.short	(.L_36 - .L_35)


	//   ....[0]....
.L_35:
        /*002c*/ 	.word	0x00000100


	//----- nvinfo : EIATTR_SW_WAR
	.align		4
.L_36:
        /*0030*/ 	.byte	0x04, 0x36
        /*0032*/ 	.short	(.L_38 - .L_37)
.L_37:
        /*0034*/ 	.word	0x00000008
.L_38:


//--------------------- .nv.callgraph             --------------------------
	.section	.nv.callgraph,"",@"SHT_CUDA_CALLGRAPH"
	.align	4
	.sectionentsize	8
	.align		4
        /*0000*/ 	.word	0x00000000
	.align		4
        /*0004*/ 	.word	0xffffffff
	.align		4
        /*0008*/ 	.word	index@(_Z5hellov)
	.align		4
        /*000c*/ 	.word	index@(vprintf)
	.align		4
        /*0010*/ 	.word	0x00000000
	.align		4
        /*0014*/ 	.word	0xfffffffe
	.align		4
        /*0018*/ 	.word	0x00000000
	.align		4
        /*001c*/ 	.word	0xfffffffd
	.align		4
        /*0020*/ 	.word	0x00000000
	.align		4
        /*0024*/ 	.word	0xfffffffc


//--------------------- .nv.constant4             --------------------------
	.section	.nv.constant4,"a",@progbits
	.align	8
	.align		8
.nv.constant4:
        /*0000*/ 	.dword	$str
	.align		8
        /*0008*/ 	.dword	vprintf


//--------------------- .text._Z6myAxpyifPfS_     --------------------------
	.section	.text._Z6myAxpyifPfS_,"ax",@progbits
	.align	128
        .global         _Z6myAxpyifPfS_
        .type           _Z6myAxpyifPfS_,@function
        .size           _Z6myAxpyifPfS_,(.L_x_3 - _Z6myAxpyifPfS_)
        .other          _Z6myAxpyifPfS_,@"STO_CUDA_ENTRY STV_DEFAULT"
_Z6myAxpyifPfS_:
.text._Z6myAxpyifPfS_:
[----:B------:R-:W-:Y:S01]  /*0000*/  LDC R1, c[0x0][0x37c] ;  /* 0x0000df00ff017b82 */ /* 0x000fe20000000800 */
[----:B------:R-:W0:Y:S07]  /*0010*/  S2R R7, SR_TID.X ;  /* 0x0000000000077919 */ /* 0x000e2e0000002100 */
[----:B------:R-:W0:Y:S01]  /*0020*/  S2UR UR4, SR_CTAID.X ;  /* 0x00000000000479c3 */ /* 0x000e220000002500 */
[----:B------:R-:W1:Y:S07]  /*0030*/  LDCU UR5, c[0x0][0x380] ;  /* 0x00007000ff0577ac */ /* 0x000e6e0008000800 */
[----:B------:R-:W0:Y:S02]  /*0040*/  LDC R0, c[0x0][0x360] ;  /* 0x0000d800ff007b82 */ /* 0x000e240000000800 */
[----:B0-----:R-:W-:-:S05]  /*0050*/  IMAD R7, R0, UR4, R7 ;  /* 0x0000000400077c24 */ /* 0x001fca000f8e0207 */
[----:B-1----:R-:W-:-:S13]  /*0060*/  ISETP.GE.AND P0, PT, R7, UR5, PT ;  /* 0x0000000507007c0c */ /* 0x002fda000bf06270 */
[----:B------:R-:W-:Y:S05]  /*0070*/  @P0 EXIT ;  /* 0x000000000000094d */ /* 0x000fea0003800000 */
[----:B------:R-:W0:Y:S01]  /*0080*/  LDC.64 R4, c[0x0][0x388] ;  /* 0x0000e200ff047b82 */ /* 0x000e220000000a00 */
[----:B------:R-:W1:Y:S01]  /*0090*/  LDCU.64 UR4, c[0x0][0x358] ;  /* 0x00006b00ff0477ac */ /* 0x000e620008000a00 */
[----:B------:R-:W2:Y:S06]  /*00a0*/  LDCU UR6, c[0x0][0x384] ;  /* 0x00007080ff0677ac */ /* 0x000eac0008000800 */
[----:B------:R-:W3:Y:S01]  /*00b0*/  LDC.64 R2, c[0x0][0x390] ;  /* 0x0000e400ff027b82 */ /* 0x000ee20000000a00 */
[----:B0-----:R-:W-:-:S06]  /*00c0*/  IMAD.WIDE R4, R7, 0x4, R4 ;  /* 0x0000000407047825 */ /* 0x001fcc00078e0204 */
[----:B-1----:R-:W2:Y:S01]  /*00d0*/  LDG.E R5, desc[UR4][R4.64] ;  /* 0x0000000404057981 */ /* 0x002ea2000c1e1900 */
[----:B---3--:R-:W-:-:S05]  /*00e0*/  IMAD.WIDE R2, R7, 0x4, R2 ;  /* 0x0000000407027825 */ /* 0x008fca00078e0202 */
[----:B------:R-:W2:Y:S02]  /*00f0*/  LDG.E R0, desc[UR4][R2.64] ;  /* 0x0000000402007981 */ /* 0x000ea4000c1e1900 */
[----:B--2---:R-:W-:-:S05]  /*0100*/  FFMA R7, R5, UR6, R0 ;  /* 0x0000000605077c23 */ /* 0x004fca0008000000 */
[----:B------:R-:W-:Y:S01]  /*0110*/  STG.E desc[UR4][R2.64], R7 ;  /* 0x0000000702007986 */ /* 0x000fe2000c101904 */
[----:B------:R-:W-:Y:S05]  /*0120*/  EXIT ;  /* 0x000000000000794d */ /* 0x000fea0003800000 */
.L_x_0:
[----:B------:R-:W-:-:S00]  /*0130*/  BRA `(.L_x_0) ;  /* 0xfffffffc00fc7947 */ /* 0x000fc0000383ffff */
[----:B------:R-:W-:-:S00]  /*0140*/  NOP ;  /* 0x0000000000007918 */ /* 0x000fc00000000000 */
        /* <DEDUP_REMOVED lines=11> */
.L_x_3:


//--------------------- .text._Z5hellov           --------------------------
	.section	.text._Z5hellov,"ax",@progbits
	.align	128
        .global         _Z5hellov
        .type           _Z5hellov,@function
        .size           _Z5hellov,(.L_x_4 - _Z5hellov)
        .other          _Z5hellov,@"STO_CUDA_ENTRY STV_DEFAULT"
_Z5hellov:
.text._Z5hellov:
[----:B------:R-:W0:Y:S01]  /*0000*/  LDC R1, c[0x0][0x37c] ;  /* 0x0000df00ff017b82 */ /* 0x000e220000000800 */
[----:B------:R-:W1:Y:S01]  /*0010*/  S2R R8, SR_CTAID.X ;  /* 0x0000000000087919 */ /* 0x000e620000002500 */
[----:B0-----:R-:W-:Y:S01]  /*0020*/  VIADD R1, R1, 0xfffffff8 ;  /* 0xfffffff801017836 */ /* 0x001fe20000000000 */
[----:B------:R-:W-:Y:S01]  /*0030*/  MOV R0, 0x8 ;  /* 0x0000000800007802 */ /* 0x000fe20000000f00 */
[----:B------:R-:W0:Y:S01]  /*0040*/  LDCU UR4, c[0x0][0x2f8] ;  /* 0x00005f00ff0477ac */ /* 0x000e220008000800 */
[----:B------:R-:W1:Y:S03]  /*0050*/  S2R R9, SR_TID.X ;  /* 0x0000000000097919 */ /* 0x000e660000002100 */
[----:B------:R2:W3:Y:S01]  /*0060*/  LDC.64 R2, c[0x4][R0] ;  /* 0x0100000000027b82 */ /* 0x0004e20000000a00 */
[----:B------:R-:W4:Y:S01]  /*0070*/  LDCU.64 UR6, c[0x4][URZ] ;  /* 0x01000000ff0677ac */ /* 0x000f220008000a00 */
[----:B------:R-:W5:Y:S01]  /*0080*/  LDCU UR5, c[0x0][0x2fc] ;  /* 0x00005f80ff0577ac */ /* 0x000f620008000800 */
[----:B0-----:R-:W-:Y:S01]  /*0090*/  IADD3 R6, P0, PT, R1, UR4, RZ ;  /* 0x0000000401067c10 */ /* 0x001fe2000ff1e0ff */
[----:B----4-:R-:W-:Y:S01]  /*00a0*/  IMAD.U32 R4, RZ, RZ, UR6 ;  /* 0x00000006ff047e24 */ /* 0x010fe2000f8e00ff */
[----:B------:R-:W-:-:S03]  /*00b0*/  MOV R5, UR7 ;  /* 0x0000000700057c02 */ /* 0x000fc60008000f00 */
[----:B-----5:R-:W-:Y:S01]  /*00c0*/  IMAD.X R7, RZ, RZ, UR5, P0 ;  /* 0x00000005ff077e24 */ /* 0x020fe200080e06ff */
[----:B-1----:R2:W-:Y:S07]  /*00d0*/  STL.64 [R1], R8 ;  /* 0x0000000801007387 */ /* 0x0025ee0000100a00 */
[----:B------:R-:W-:-:S07]  /*00e0*/  LEPC R20, `(.L_x_1) ;  /* 0x000000001014794e */ /* 0x000fce0000000000 */
[----:B--23--:R-:W-:Y:S05]  /*00f0*/  CALL.ABS.NOINC R2 ;  /* 0x0000000002007343 */ /* 0x00cfea0003c00000 */
.L_x_1:
[----:B------:R-:W-:Y:S05]  /*0100*/  EXIT ;  /* 0x000000000000794d */ /* 0x000fea0003800000 */
.L_x_2:
        /* <DEDUP_REMOVED lines=15> */
.L_x_4:


//--------------------- .nv.global.init           --------------------------
	.section	.nv.global.init,"aw",@progbits
.nv.global.init:
	.type		$str,@object
	.size		$str,(.L_0 - $str)
$str:
        /*0000*/ 	.byte	0x48, 0x65, 0x6c, 0x6c, 0x6f, 0x20, 0x66, 0x72, 0x6f, 0x6d, 0x20, 0x62, 0x6c, 0x6f, 0x63, 0x6b
        /*0010*/ 	.byte	0x3a, 0x20, 0x25, 0x75, 0x2c, 0x20, 0x74, 0x68, 0x72, 0x65, 0x61, 0x64, 0x3a, 0x20, 0x25, 0x75
        /*0020*/ 	.byte	0x0a, 0x00
.L_0:


//--------------------- .nv.shared.reserved.0     --------------------------
	.section	.nv.shared.reserved.0,"aw",@nobits
	.weak		__nv_reservedSMEM_offset_0_alias
	.size		__nv_reservedSMEM_offset_0_alias, 0, 64
	.other		__nv_reservedSMEM_offset_0_alias,@"STO_CUDA_RESERVED_SHARED STV_DEFAULT"
__nv_reservedSMEM_offset_0_alias:
	.zero		0
	.zero		64


//--------------------- .nv.constant0._Z6myAxpyifPfS_ --------------------------
	.section	.nv.constant0._Z6myAxpyifPfS_,"a",@progbits
	.sectionflags	@""
	.align	4
.nv.constant0._Z6myAxpyifPfS_:
	.zero		920


//--------------------- .nv.constant0._Z5hellov   --------------------------
	.section	.nv.constant0._Z5hellov,"a",@progbits
	.sectionflags	@""
	.align	4
.nv.constant0._Z5hellov:
	.zero		896


//--------------------- SYMBOLS --------------------------

	.type		.nv.reservedSmem.offset0,@object
	.size		.nv.reservedSmem.offset0,0x4
	.type		vprintf,@function
